	.headerflags	@"EF_CUDA_TEXMODE_UNIFIED EF_CUDA_64BIT_ADDRESS EF_CUDA_ACCELERATORS EF_CUDA_SM90 EF_CUDA_VIRTUAL_SM(EF_CUDA_SM90)"
	.elftype	@"ET_EXEC"


//--------------------- .nv.info                  --------------------------
	.section	.nv.info,"",@"SHT_CUDA_INFO"
	.align	4


	//----- nvinfo : EIATTR_REGCOUNT
	.align		4
        /*0000*/ 	.byte	0x04, 0x2f
        /*0002*/ 	.short	(.L_3 - .L_2)
	.align		4
.L_2:
        /*0004*/ 	.word	index@(triton_poi_fused__native_batch_norm_legit_no_training_8)
        /*0008*/ 	.word	0x00000010


	//----- nvinfo : EIATTR_MIN_STACK_SIZE
	.align		4
.L_3:
        /*000c*/ 	.byte	0x04, 0x12
        /*000e*/ 	.short	(.L_5 - .L_4)
	.align		4
.L_4:
        /*0010*/ 	.word	index@(triton_poi_fused__native_batch_norm_legit_no_training_8)
        /*0014*/ 	.word	0x00000000


	//----- nvinfo : EIATTR_FRAME_SIZE
	.align		4
.L_5:
        /*0018*/ 	.byte	0x04, 0x11
        /*001a*/ 	.short	(.L_7 - .L_6)
	.align		4
.L_6:
        /*001c*/ 	.word	index@(triton_poi_fused__native_batch_norm_legit_no_training_8)
        /*0020*/ 	.word	0x00000000


	//----- nvinfo : EIATTR_MIN_STACK_SIZE
	.align		4
.L_7:
        /*0024*/ 	.byte	0x04, 0x12
        /*0026*/ 	.short	(.L_9 - .L_8)
	.align		4
.L_8:
        /*0028*/ 	.word	index@(triton_poi_fused__native_batch_norm_legit_no_training_8)
        /*002c*/ 	.word	0x00000000
.L_9:


//--------------------- .nv.info.triton_poi_fused__native_batch_norm_legit_no_training_8 --------------------------
	.section	.nv.info.triton_poi_fused__native_batch_norm_legit_no_training_8,"",@"SHT_CUDA_INFO"
	.sectionflags	@""
	.align	4


	//----- nvinfo : EIATTR_CUDA_API_VERSION
	.align		4
        /*0000*/ 	.byte	0x04, 0x37
        /*0002*/ 	.short	(.L_11 - .L_10)
.L_10:
        /*0004*/ 	.word	0x0000007c


	//----- nvinfo : EIATTR_KPARAM_INFO
	.align		4
.L_11:
        /*0008*/ 	.byte	0x04, 0x17
        /*000a*/ 	.short	(.L_13 - .L_12)
.L_12:
        /*000c*/ 	.word	0x00000000
        /*0010*/ 	.short	0x0006
        /*0012*/ 	.short	0x0030
        /*0014*/ 	.byte	0x00, 0xf0, 0x11, 0x00


	//----- nvinfo : EIATTR_KPARAM_INFO
	.align		4
.L_13:
        /*0018*/ 	.byte	0x04, 0x17
        /*001a*/ 	.short	(.L_15 - .L_14)
.L_14:
        /*001c*/ 	.word	0x00000000
        /*0020*/ 	.short	0x0005
        /*0022*/ 	.short	0x0028
        /*0024*/ 	.byte	0x00, 0xf4, 0x21, 0x00


	//----- nvinfo : EIATTR_KPARAM_INFO
	.align		4
.L_15:
        /*0028*/ 	.byte	0x04, 0x17
        /*002a*/ 	.short	(.L_17 - .L_16)
.L_16:
        /*002c*/ 	.word	0x00000000
        /*0030*/ 	.short	0x0004
        /*0032*/ 	.short	0x0020
        /*0034*/ 	.byte	0x00, 0xf4, 0x21, 0x00


	//----- nvinfo : EIATTR_KPARAM_INFO
	.align		4
.L_17:
        /*0038*/ 	.byte	0x04, 0x17
        /*003a*/ 	.short	(.L_19 - .L_18)
.L_18:
        /*003c*/ 	.word	0x00000000
        /*0040*/ 	.short	0x0003
        /*0042*/ 	.short	0x0018
        /*0044*/ 	.byte	0x00, 0xf4, 0x21, 0x00


	//----- nvinfo : EIATTR_KPARAM_INFO
	.align		4
.L_19:
        /*0048*/ 	.byte	0x04, 0x17
        /*004a*/ 	.short	(.L_21 - .L_20)
.L_20:
        /*004c*/ 	.word	0x00000000
        /*0050*/ 	.short	0x0002
        /*0052*/ 	.short	0x0010
        /*0054*/ 	.byte	0x00, 0xf4, 0x21, 0x00


	//----- nvinfo : EIATTR_KPARAM_INFO
	.align		4
.L_21:
        /*0058*/ 	.byte	0x04, 0x17
        /*005a*/ 	.short	(.L_23 - .L_22)
.L_22:
        /*005c*/ 	.word	0x00000000
        /*0060*/ 	.short	0x0001
        /*0062*/ 	.short	0x0008
        /*0064*/ 	.byte	0x00, 0xf4, 0x21, 0x00


	//----- nvinfo : EIATTR_KPARAM_INFO
	.align		4
.L_23:
        /*0068*/ 	.byte	0x04, 0x17
        /*006a*/ 	.short	(.L_25 - .L_24)
.L_24:
        /*006c*/ 	.word	0x00000000
        /*0070*/ 	.short	0x0000
        /*0072*/ 	.short	0x0000
        /*0074*/ 	.byte	0x00, 0xf4, 0x21, 0x00


	//----- nvinfo : EIATTR_SPARSE_MMA_MASK
	.align		4
.L_25:
        /*0078*/ 	.byte	0x03, 0x50
        /*007a*/ 	.short	0x0000


	//----- nvinfo : EIATTR_MAXREG_COUNT
	.align		4
        /*007c*/ 	.byte	0x03, 0x1b
        /*007e*/ 	.short	0x00ff


	//----- nvinfo : EIATTR_EXIT_INSTR_OFFSETS
	.align		4
        /*0080*/ 	.byte	0x04, 0x1c
        /*0082*/ 	.short	(.L_27 - .L_26)


	//   ....[0]....
.L_26:
        /*0084*/ 	.word	0x000002b0


	//----- nvinfo : EIATTR_REQNTID
	.align		4
.L_27:
        /*0088*/ 	.byte	0x04, 0x10
        /*008a*/ 	.short	(.L_29 - .L_28)
.L_28:
        /*008c*/ 	.word	0x00000080
        /*0090*/ 	.word	0x00000001
        /*0094*/ 	.word	0x00000001


	//----- nvinfo : EIATTR_CBANK_PARAM_SIZE
	.align		4
.L_29:
        /*0098*/ 	.byte	0x03, 0x19
        /*009a*/ 	.short	0x0034


	//----- nvinfo : EIATTR_PARAM_CBANK
	.align		4
        /*009c*/ 	.byte	0x04, 0x0a
        /*009e*/ 	.short	(.L_31 - .L_30)
	.align		4
.L_30:
        /*00a0*/ 	.word	index@(.nv.constant0.triton_poi_fused__native_batch_norm_legit_no_training_8)
        /*00a4*/ 	.short	0x0210
        /*00a6*/ 	.short	0x0034


	//----- nvinfo : EIATTR_SW_WAR
	.align		4
.L_31:
        /*00a8*/ 	.byte	0x04, 0x36
        /*00aa*/ 	.short	(.L_33 - .L_32)
.L_32:
        /*00ac*/ 	.word	0x00000008
.L_33:


//--------------------- .nv.callgraph             --------------------------
	.section	.nv.callgraph,"",@"SHT_CUDA_CALLGRAPH"
	.align	4
	.sectionentsize	8
	.align		4
        /*0000*/ 	.word	0x00000000
	.align		4
        /*0004*/ 	.word	0xffffffff
	.align		4
        /*0008*/ 	.word	0x00000000
	.align		4
        /*000c*/ 	.word	0xfffffffe
	.align		4
        /*0010*/ 	.word	0x00000000
	.align		4
        /*0014*/ 	.word	0xfffffffd
	.align		4
        /*0018*/ 	.word	0x00000000
	.align		4
        /*001c*/ 	.word	0xfffffffc


//--------------------- .nv.constant4             --------------------------
	.section	.nv.constant4,"a",@progbits
	.align	8
	.align		8
.nv.constant4:
        /*0000*/ 	.dword	_$_str
	.align		8
        /*0008*/ 	.dword	_$_str_$_2


//--------------------- .text.triton_poi_fused__native_batch_norm_legit_no_training_8 --------------------------
	.section	.text.triton_poi_fused__native_batch_norm_legit_no_training_8,"ax",@progbits
	.align	128
        .global         triton_poi_fused__native_batch_norm_legit_no_training_8
        .type           triton_poi_fused__native_batch_norm_legit_no_training_8,@function
        .size           triton_poi_fused__native_batch_norm_legit_no_training_8,(.L_x_1 - triton_poi_fused__native_batch_norm_legit_no_training_8)
        .other          triton_poi_fused__native_batch_norm_legit_no_training_8,@"STO_CUDA_ENTRY STV_DEFAULT"
triton_poi_fused__native_batch_norm_legit_no_training_8:
.text.triton_poi_fused__native_batch_norm_legit_no_training_8:
[----:B------:R-:W-:Y:S01]  /*0000*/  LDC R1, c[0x0][0x28] ;  /* 0x00000a00ff017b82 */ /* 0x000fe20000000800 */
[----:B------:R-:W1:Y:S07]  /*0010*/  S2R R0, SR_TID.X ;  /* 0x0000000000007919 */ /* 0x000e6e0000002100 */
[----:B------:R-:W2:Y:S01]  /*0020*/  LDC.64 R6, c[0x0][0x220] ;  /* 0x00008800ff067b82 */ /* 0x000ea20000000a00 */
[----:B------:R-:W-:Y:S01]  /*0030*/  ULDC.64 UR4, c[0x0][0x208] ;  /* 0x0000820000047ab9 */ /* 0x000fe20000000a00 */
[----:B------:R-:W3:Y:S06]  /*0040*/  S2R R3, SR_CTAID.X ;  /* 0x0000000000037919 */ /* 0x000eec0000002500 */
[----:B------:R-:W4:Y:S08]  /*0050*/  LDC.64 R4, c[0x0][0x218] ;  /* 0x00008600ff047b82 */ /* 0x000f300000000a00 */
[----:B------:R-:W5:Y:S08]  /*0060*/  LDC.64 R8, c[0x0][0x228] ;  /* 0x00008a00ff087b82 */ /* 0x000f700000000a00 */
[----:B------:R-:W5:Y:S01]  /*0070*/  LDC.64 R10, c[0x0][0x230] ;  /* 0x00008c00ff0a7b82 */ /* 0x000f620000000a00 */
[----:B-1----:R-:W-:-:S02]  /*0080*/  LOP3.LUT R0, R0, 0x7f, RZ, 0xc0, !PT ;  /* 0x0000007f00007812 */ /* 0x002fc400078ec0ff */
[----:B---3--:R-:W-:Y:S02]  /*0090*/  SHF.R.S32.HI R2, RZ, 0x18, R3 ;  /* 0x00000018ff027819 */ /* 0x008fe40000011403 */
[----:B------:R-:W-:Y:S02]  /*00a0*/  LEA R0, R3, R0, 0x7 ;  /* 0x0000000003007211 */ /* 0x000fe400078e38ff */
[----:B------:R-:W-:-:S04]  /*00b0*/  SGXT R3, R2, 0x1 ;  /* 0x000000010203781a */ /* 0x000fc80000000200 */
[----:B------:R-:W-:-:S04]  /*00c0*/  LEA.HI R3, R3, R0, RZ, 0x4 ;  /* 0x0000000003037211 */ /* 0x000fc800078f20ff */
[----:B------:R-:W-:-:S04]  /*00d0*/  LOP3.LUT R3, R3, 0xfffffff0, RZ, 0xc0, !PT ;  /* 0xfffffff003037812 */ /* 0x000fc800078ec0ff */
[----:B------:R-:W-:Y:S02]  /*00e0*/  IADD3 R13, R0, -R3, RZ ;  /* 0x80000003000d7210 */ /* 0x000fe40007ffe0ff */
[----:B------:R-:W1:Y:S03]  /*00f0*/  LDC.64 R2, c[0x0][0x210] ;  /* 0x00008400ff027b82 */ /* 0x000e660000000a00 */
[----:B--2---:R-:W-:-:S06]  /*0100*/  IMAD.WIDE R6, R13, 0x4, R6 ;  /* 0x000000040d067825 */ /* 0x004fcc00078e0206 */
[----:B------:R-:W2:Y:S01]  /*0110*/  LDG.E.EL R6, desc[UR4][R6.64] ;  /* 0x0000000406067981 */ /* 0x000ea2000c2e1900 */
[----:B----4-:R-:W-:-:S04]  /*0120*/  IMAD.WIDE R4, R13, 0x4, R4 ;  /* 0x000000040d047825 */ /* 0x010fc800078e0204 */
[C---:B-----5:R-:W-:Y:S02]  /*0130*/  IMAD.WIDE R8, R13.reuse, 0x4, R8 ;  /* 0x000000040d087825 */ /* 0x060fe400078e0208 */
[----:B------:R3:W4:Y:S02]  /*0140*/  LDG.E.EL R5, desc[UR4][R4.64] ;  /* 0x0000000404057981 */ /* 0x000724000c2e1900 */
[----:B0-----:R-:W-:Y:S02]  /*0150*/  IMAD.WIDE R10, R13, 0x4, R10 ;  /* 0x000000040d0a7825 */ /* 0x001fe400078e020a */
[----:B------:R-:W5:Y:S02]  /*0160*/  LDG.E.EL R8, desc[UR4][R8.64] ;  /* 0x0000000408087981 */ /* 0x000f64000c2e1900 */
[C---:B-1----:R-:W-:Y:S02]  /*0170*/  IMAD.WIDE R2, R0.reuse, 0x4, R2 ;  /* 0x0000000400027825 */ /* 0x042fe400078e0202 */
[----:B------:R-:W5:Y:S04]  /*0180*/  LDG.E.EL R11, desc[UR4][R10.64] ;  /* 0x000000040a0b7981 */ /* 0x000f68000c2e1900 */
[----:B------:R0:W4:Y:S01]  /*0190*/  LDG.E R12, desc[UR4][R2.64] ;  /* 0x00000004020c7981 */ /* 0x000122000c1e1900 */
[----:B---3--:R-:W-:Y:S01]  /*01a0*/  HFMA2.MMA R4, -RZ, RZ, 1.625, 0 ;  /* 0x3e800000ff047435 */ /* 0x008fe200000001ff */
[----:B0-----:R-:W0:Y:S02]  /*01b0*/  LDC.64 R2, c[0x0][0x238] ;  /* 0x00008e00ff027b82 */ /* 0x001e240000000a00 */
[----:B0-----:R-:W-:-:S04]  /*01c0*/  IMAD.WIDE R2, R0, 0x4, R2 ;  /* 0x0000000400027825 */ /* 0x001fc800078e0202 */
[----:B--2---:R-:W-:-:S04]  /*01d0*/  FADD R6, R6, 9.9999997473787516356e-06 ;  /* 0x3727c5ac06067421 */ /* 0x004fc80000000000 */
[----:B------:R-:W0:Y:S02]  /*01e0*/  MUFU.SQRT R7, R6 ;  /* 0x0000000600077308 */ /* 0x000e240000002000 */
[C---:B0-----:R-:W-:Y:S02]  /*01f0*/  FSETP.GT.AND P0, PT, R7.reuse, 8.50705917302346158658e+37, PT ;  /* 0x7e8000000700780b */ /* 0x041fe40003f04000 */
[----:B------:R-:W-:-:S11]  /*0200*/  FSETP.GEU.AND P1, PT, R7, 1.175494350822287508e-38, PT ;  /* 0x008000000700780b */ /* 0x000fd60003f2e000 */
[----:B------:R-:W-:-:S04]  /*0210*/  @P0 FMUL R7, R7, 0.25 ;  /* 0x3e80000007070820 */ /* 0x000fc80000400000 */
[----:B------:R-:W-:-:S06]  /*0220*/  @!P1 FMUL R7, R7, 16777216 ;  /* 0x4b80000007079820 */ /* 0x000fcc0000400000 */
[----:B------:R-:W0:Y:S01]  /*0230*/  MUFU.RCP R7, R7 ;  /* 0x0000000700077308 */ /* 0x000e220000001000 */
[----:B------:R-:W-:Y:S01]  /*0240*/  FSEL R4, R4, 1, P0 ;  /* 0x3f80000004047808 */ /* 0x000fe20000000000 */
[----:B----4-:R-:W-:-:S04]  /*0250*/  FADD R5, R12, -R5 ;  /* 0x800000050c057221 */ /* 0x010fc80000000000 */
[----:B------:R-:W-:-:S04]  /*0260*/  @!P1 FMUL R4, R4, 16777216 ;  /* 0x4b80000004049820 */ /* 0x000fc80000400000 */
[----:B0-----:R-:W-:-:S04]  /*0270*/  FMUL R4, R7, R4 ;  /* 0x0000000407047220 */ /* 0x001fc80000400000 */
[----:B------:R-:W-:-:S04]  /*0280*/  FMUL R4, R5, R4 ;  /* 0x0000000405047220 */ /* 0x000fc80000400000 */
[----:B-----5:R-:W-:-:S05]  /*0290*/  FFMA R11, R8, R4, R11 ;  /* 0x00000004080b7223 */ /* 0x020fca000000000b */
[----:B------:R-:W-:Y:S01]  /*02a0*/  STG.E desc[UR4][R2.64], R11 ;  /* 0x0000000b02007986 */ /* 0x000fe2000c101904 */
[----:B------:R-:W-:Y:S05]  /*02b0*/  EXIT ;  /* 0x000000000000794d */ /* 0x000fea0003800000 */
.L_x_0:
[----:B------:R-:W-:-:S00]  /*02c0*/  BRA `(.L_x_0) ;  /* 0xfffffffc00fc7947 */ /* 0x000fc0000383ffff */
[----:B------:R-:W-:-:S00]  /*02d0*/  NOP ;  /* 0x0000000000007918 */ /* 0x000fc00000000000 */
        /* <DEDUP_REMOVED lines=10> */
.L_x_1:


//--------------------- .nv.global.init           --------------------------
	.section	.nv.global.init,"aw",@progbits
.nv.global.init:
	.type		_$_str,@object
	.size		_$_str,(_$_str_$_2 - _$_str)
_$_str:
        /*0000*/ 	.byte	0x5f, 0x5f, 0x43, 0x55, 0x44, 0x41, 0x5f, 0x46, 0x54, 0x5a, 0x00
	.type		_$_str_$_2,@object
	.size		_$_str_$_2,(.L_1 - _$_str_$_2)
_$_str_$_2:
        /*000b*/ 	.byte	0x5f, 0x5f, 0x43, 0x55, 0x44, 0x41, 0x5f, 0x50, 0x52, 0x45, 0x43, 0x5f, 0x53, 0x51, 0x52, 0x54
        /*001b*/ 	.byte	0x00
.L_1:


//--------------------- .nv.constant0.triton_poi_fused__native_batch_norm_legit_no_training_8 --------------------------
	.section	.nv.constant0.triton_poi_fused__native_batch_norm_legit_no_training_8,"a",@progbits
	.sectionflags	@""
	.align	4
.nv.constant0.triton_poi_fused__native_batch_norm_legit_no_training_8:
	.zero		580
